//
// Generated by NVIDIA NVVM Compiler
//
// Compiler Build ID: CL-36424714
// Cuda compilation tools, release 13.0, V13.0.88
// Based on NVVM 20.0.0
//

.version 9.0
.target sm_100
.address_size 64

	// .globl	_Z11relu_kernelPfi

.visible .entry _Z11relu_kernelPfi(
	.param .u64 .ptr .align 1 _Z11relu_kernelPfi_param_0,
	.param .u32 _Z11relu_kernelPfi_param_1
)
{
	.reg .pred 	%p<2>;
	.reg .b32 	%r<6>;
	.reg .b32 	%f<3>;
	.reg .b64 	%rd<5>;

	ld.param.u64 	%rd1, [_Z11relu_kernelPfi_param_0];
	ld.param.u32 	%r2, [_Z11relu_kernelPfi_param_1];
	mov.u32 	%r3, %ctaid.x;
	mov.u32 	%r4, %ntid.x;
	mov.u32 	%r5, %tid.x;
	mad.lo.s32 	%r1, %r3, %r4, %r5;
	setp.ge.s32 	%p1, %r1, %r2;
	@%p1 bra 	$L__BB0_2;
	cvta.to.global.u64 	%rd2, %rd1;
	mul.wide.s32 	%rd3, %r1, 4;
	add.s64 	%rd4, %rd2, %rd3;
	ld.global.f32 	%f1, [%rd4];
	max.f32 	%f2, %f1, 0f00000000;
	st.global.f32 	[%rd4], %f2;
$L__BB0_2:
	ret;

}


// ===== COMPILED SASS (sm_100) =====

	.target	sm_100

	.elftype	@"ET_EXEC"


//--------------------- .note.nv.tkinfo           --------------------------
	.section	.note.nv.tkinfo,"",@"SHT_NOTE"
	.sectionflags	@"SHF_NOTE_NV_TKINFO"
	.tkinfo
        /*0018*/ 	.word	0x00000002
        /*0030*/ 	.string	""
        /*0030*/ 	.string	"ptxas"
        /*0030*/ 	.string	"Cuda compilation tools, release 13.0, V13.0.88"
        /*0030*/ 	.string	"Build cuda_13.0.r13.0/compiler.36424714_0"
        /*0030*/ 	.string	"-arch sm_100 -m 64 "



//--------------------- .note.nv.cuinfo           --------------------------
	.section	.note.nv.cuinfo,"",@"SHT_NOTE"
	.sectionflags	@"SHF_NOTE_NV_CUINFO"
        /*0018*/ 	.short	0x0002
        /*001a*/ 	.short	0x0064
        /*001c*/ 	.short	0x0082
	.zero		2


//--------------------- .nv.info                  --------------------------
	.section	.nv.info,"",@"SHT_CUDA_INFO"
	.align	4


	//----- nvinfo : EIATTR_REGCOUNT
	.align		4
        /*0000*/ 	.byte	0x04, 0x2f
        /*0002*/ 	.short	(.L_1 - .L_0)
	.align		4
.L_0:
        /*0004*/ 	.word	index@(_Z11relu_kernelPfi)
        /*0008*/ 	.word	0x00000008


	//----- nvinfo : EIATTR_FRAME_SIZE
	.align		4
.L_1:
        /*000c*/ 	.byte	0x04, 0x11
        /*000e*/ 	.short	(.L_3 - .L_2)
	.align		4
.L_2:
        /*0010*/ 	.word	index@(_Z11relu_kernelPfi)
        /*0014*/ 	.word	0x00000000


	//----- nvinfo : EIATTR_MIN_STACK_SIZE
	.align		4
.L_3:
        /*0018*/ 	.byte	0x04, 0x12
        /*001a*/ 	.short	(.L_5 - .L_4)
	.align		4
.L_4:
        /*001c*/ 	.word	index@(_Z11relu_kernelPfi)
        /*0020*/ 	.word	0x00000000
.L_5:


//--------------------- .nv.compat                --------------------------
	.section	.nv.compat,"",@"SHT_CUDA_COMPAT_INFO"
	.align	4
        /*0000*/ 	.byte	0x02, 0x09, 0x00, 0x00, 0x02, 0x02, 0x01, 0x00, 0x02, 0x05, 0x05, 0x00, 0x03, 0x07, 0x01, 0x01
        /*0010*/ 	.byte	0x02, 0x03, 0x00, 0x00, 0x02, 0x06, 0x01, 0x00, 0x04, 0x0b, 0x08, 0x00, 0x09, 0x00, 0x00, 0x00
        /*0020*/ 	.byte	0x00, 0x00, 0x00, 0x00


//--------------------- .nv.info._Z11relu_kernelPfi --------------------------
	.section	.nv.info._Z11relu_kernelPfi,"",@"SHT_CUDA_INFO"
	.sectionflags	@""
	.align	4


	//----- nvinfo : EIATTR_CUDA_API_VERSION
	.align		4
        /*0000*/ 	.byte	0x04, 0x37
        /*0002*/ 	.short	(.L_7 - .L_6)
.L_6:
        /*0004*/ 	.word	0x00000082


	//----- nvinfo : EIATTR_KPARAM_INFO
	.align		4
.L_7:
        /*0008*/ 	.byte	0x04, 0x17
        /*000a*/ 	.short	(.L_9 - .L_8)
.L_8:
        /*000c*/ 	.word	0x00000000
        /*0010*/ 	.short	0x0001
        /*0012*/ 	.short	0x0008
        /*0014*/ 	.byte	0x00, 0xf0, 0x11, 0x00


	//----- nvinfo : EIATTR_KPARAM_INFO
	.align		4
.L_9:
        /*0018*/ 	.byte	0x04, 0x17
        /*001a*/ 	.short	(.L_11 - .L_10)
.L_10:
        /*001c*/ 	.word	0x00000000
        /*0020*/ 	.short	0x0000
        /*0022*/ 	.short	0x0000
        /*0024*/ 	.byte	0x00, 0xf5, 0x21, 0x00


	//----- nvinfo : EIATTR_SPARSE_MMA_MASK
	.align		4
.L_11:
        /*0028*/ 	.byte	0x03, 0x50
        /*002a*/ 	.short	0x0000


	//----- nvinfo : EIATTR_MAXREG_COUNT
	.align		4
        /*002c*/ 	.byte	0x03, 0x1b
        /*002e*/ 	.short	0x00ff


	//----- nvinfo : EIATTR_MERCURY_ISA_VERSION
	.align		4
        /*0030*/ 	.byte	0x03, 0x5f
        /*0032*/ 	.short	0x0101


	//----- nvinfo : EIATTR_VRC_CTA_INIT_COUNT
	.align		4
        /*0034*/ 	.byte	0x02, 0x4a
	.zero		1
	.zero		1


	//----- nvinfo : EIATTR_EXIT_INSTR_OFFSETS
	.align		4
        /*0038*/ 	.byte	0x04, 0x1c
        /*003a*/ 	.short	(.L_13 - .L_12)


	//   ....[0]....
.L_12:
        /*003c*/ 	.word	0x00000070


	//   ....[1]....
        /*0040*/ 	.word	0x000000e0


	//----- nvinfo : EIATTR_CBANK_PARAM_SIZE
	.align		4
.L_13:
        /*0044*/ 	.byte	0x03, 0x19
        /*0046*/ 	.short	0x000c


	//----- nvinfo : EIATTR_PARAM_CBANK
	.align		4
        /*0048*/ 	.byte	0x04, 0x0a
        /*004a*/ 	.short	(.L_15 - .L_14)
	.align		4
.L_14:
        /*004c*/ 	.word	index@(.nv.constant0._Z11relu_kernelPfi)
        /*0050*/ 	.short	0x0380
        /*0052*/ 	.short	0x000c


	//----- nvinfo : EIATTR_SW_WAR
	.align		4
.L_15:
        /*0054*/ 	.byte	0x04, 0x36
        /*0056*/ 	.short	(.L_17 - .L_16)
.L_16:
        /*0058*/ 	.word	0x00000008
.L_17:


//--------------------- .nv.callgraph             --------------------------
	.section	.nv.callgraph,"",@"SHT_CUDA_CALLGRAPH"
	.align	4
	.sectionentsize	8
	.align		4
        /*0000*/ 	.word	0x00000000
	.align		4
        /*0004*/ 	.word	0xffffffff
	.align		4
        /*0008*/ 	.word	0x00000000
	.align		4
        /*000c*/ 	.word	0xfffffffe
	.align		4
        /*0010*/ 	.word	0x00000000
	.align		4
        /*0014*/ 	.word	0xfffffffd
	.align		4
        /*0018*/ 	.word	0x00000000
	.align		4
        /*001c*/ 	.word	0xfffffffc


//--------------------- .text._Z11relu_kernelPfi  --------------------------
	.section	.text._Z11relu_kernelPfi,"ax",@progbits
	.align	128
        .global         _Z11relu_kernelPfi
        .type           _Z11relu_kernelPfi,@function
        .size           _Z11relu_kernelPfi,(.L_x_1 - _Z11relu_kernelPfi)
        .other          _Z11relu_kernelPfi,@"STO_CUDA_ENTRY STV_DEFAULT"
_Z11relu_kernelPfi:
.text._Z11relu_kernelPfi:
[----:B------:R-:W-:Y:S01]  /*0000*/  LDC R1, c[0x0][0x37c] ;  /* 0x0000df00ff017b82 */ /* 0x000fe20000000800 */
[----:B------:R-:W0:Y:S07]  /*0010*/  S2R R0, SR_TID.X ;  /* 0x0000000000007919 */ /* 0x000e2e0000002100 */
[----:B------:R-:W0:Y:S01]  /*0020*/  S2UR UR4, SR_CTAID.X ;  /* 0x00000000000479c3 */ /* 0x000e220000002500 */
[----:B------:R-:W1:Y:S07]  /*0030*/  LDCU UR5, c[0x0][0x388] ;  /* 0x00007100ff0577ac */ /* 0x000e6e0008000800 */
[----:B------:R-:W0:Y:S02]  /*0040*/  LDC R5, c[0x0][0x360] ;  /* 0x0000d800ff057b82 */ /* 0x000e240000000800 */
[----:B0-----:R-:W-:-:S05]  /*0050*/  IMAD R5, R5, UR4, R0 ;  /* 0x0000000405057c24 */ /* 0x001fca000f8e0200 */
[----:B-1----:R-:W-:-:S13]  /*0060*/  ISETP.GE.AND P0, PT, R5, UR5, PT ;  /* 0x0000000505007c0c */ /* 0x002fda000bf06270 */
[----:B------:R-:W-:Y:S05]  /*0070*/  @P0 EXIT ;  /* 0x000000000000094d */ /* 0x000fea0003800000 */
[----:B------:R-:W0:Y:S01]  /*0080*/  LDC.64 R2, c[0x0][0x380] ;  /* 0x0000e000ff027b82 */ /* 0x000e220000000a00 */
[----:B------:R-:W1:Y:S01]  /*0090*/  LDCU.64 UR4, c[0x0][0x358] ;  /* 0x00006b00ff0477ac */ /* 0x000e620008000a00 */
[----:B0-----:R-:W-:-:S05]  /*00a0*/  IMAD.WIDE R2, R5, 0x4, R2 ;  /* 0x0000000405027825 */ /* 0x001fca00078e0202 */
[----:B-1----:R-:W2:Y:S02]  /*00b0*/  LDG.E R0, desc[UR4][R2.64] ;  /* 0x0000000402007981 */ /* 0x002ea4000c1e1900 */
[----:B--2---:R-:W-:-:S05]  /*00c0*/  FMNMX R5, RZ, R0, !PT ;  /* 0x00000000ff057209 */ /* 0x004fca0007800000 */
[----:B------:R-:W-:Y:S01]  /*00d0*/  STG.E desc[UR4][R2.64], R5 ;  /* 0x0000000502007986 */ /* 0x000fe2000c101904 */
[----:B------:R-:W-:Y:S05]  /*00e0*/  EXIT ;  /* 0x000000000000794d */ /* 0x000fea0003800000 */
.L_x_0:
[----:B------:R-:W-:-:S00]  /*00f0*/  BRA `(.L_x_0) ;  /* 0xfffffffc00fc7947 */ /* 0x000fc0000383ffff */
[----:B------:R-:W-:-:S00]  /*0100*/  NOP ;  /* 0x0000000000007918 */ /* 0x000fc00000000000 */
[----:B------:R-:W-:-:S00]  /*0110*/  NOP ;  /* 0x0000000000007918 */ /* 0x000fc00000000000 */
[----:B------:R-:W-:-:S00]  /*0120*/  NOP ;  /* 0x0000000000007918 */ /* 0x000fc00000000000 */
[----:B------:R-:W-:-:S00]  /*0130*/  NOP ;  /* 0x0000000000007918 */ /* 0x000fc00000000000 */
[----:B------:R-:W-:-:S00]  /*0140*/  NOP ;  /* 0x0000000000007918 */ /* 0x000fc00000000000 */
[----:B------:R-:W-:-:S00]  /*0150*/  NOP ;  /* 0x0000000000007918 */ /* 0x000fc00000000000 */
[----:B------:R-:W-:-:S00]  /*0160*/  NOP ;  /* 0x0000000000007918 */ /* 0x000fc00000000000 */
[----:B------:R-:W-:-:S00]  /*0170*/  NOP ;  /* 0x0000000000007918 */ /* 0x000fc00000000000 */
.L_x_1:


//--------------------- .nv.shared.reserved.0     --------------------------
	.section	.nv.shared.reserved.0,"aw",@nobits
	.weak		__nv_reservedSMEM_offset_0_alias
	.size		__nv_reservedSMEM_offset_0_alias, 0, 64
	.other		__nv_reservedSMEM_offset_0_alias,@"STO_CUDA_RESERVED_SHARED STV_DEFAULT"
__nv_reservedSMEM_offset_0_alias:
	.zero		0
	.zero		64


//--------------------- .nv.constant0._Z11relu_kernelPfi --------------------------
	.section	.nv.constant0._Z11relu_kernelPfi,"a",@progbits
	.sectionflags	@""
	.align	4
.nv.constant0._Z11relu_kernelPfi:
	.zero		908


//--------------------- SYMBOLS --------------------------

	.type		.nv.reservedSmem.offset0,@object
	.size		.nv.reservedSmem.offset0,0x4
